	.headerflags	@"EF_CUDA_TEXMODE_UNIFIED EF_CUDA_64BIT_ADDRESS EF_CUDA_ACCELERATORS EF_CUDA_SM90 EF_CUDA_VIRTUAL_SM(EF_CUDA_SM90)"
	.elftype	@"ET_EXEC"


//--------------------- .nv.info                  --------------------------
	.section	.nv.info,"",@"SHT_CUDA_INFO"
	.align	4


	//----- nvinfo : EIATTR_REGCOUNT
	.align		4
        /*0000*/ 	.byte	0x04, 0x2f
        /*0002*/ 	.short	(.L_3 - .L_2)
	.align		4
.L_2:
        /*0004*/ 	.word	index@(triton_poi_fused__native_batch_norm_legit_no_training_clone_elu_6)
        /*0008*/ 	.word	0x00000020


	//----- nvinfo : EIATTR_MIN_STACK_SIZE
	.align		4
.L_3:
        /*000c*/ 	.byte	0x04, 0x12
        /*000e*/ 	.short	(.L_5 - .L_4)
	.align		4
.L_4:
        /*0010*/ 	.word	index@(triton_poi_fused__native_batch_norm_legit_no_training_clone_elu_6)
        /*0014*/ 	.word	0x00000000


	//----- nvinfo : EIATTR_FRAME_SIZE
	.align		4
.L_5:
        /*0018*/ 	.byte	0x04, 0x11
        /*001a*/ 	.short	(.L_7 - .L_6)
	.align		4
.L_6:
        /*001c*/ 	.word	index@(triton_poi_fused__native_batch_norm_legit_no_training_clone_elu_6)
        /*0020*/ 	.word	0x00000000


	//----- nvinfo : EIATTR_MIN_STACK_SIZE
	.align		4
.L_7:
        /*0024*/ 	.byte	0x04, 0x12
        /*0026*/ 	.short	(.L_9 - .L_8)
	.align		4
.L_8:
        /*0028*/ 	.word	index@(triton_poi_fused__native_batch_norm_legit_no_training_clone_elu_6)
        /*002c*/ 	.word	0x00000000
.L_9:


//--------------------- .nv.info.triton_poi_fused__native_batch_norm_legit_no_training_clone_elu_6 --------------------------
	.section	.nv.info.triton_poi_fused__native_batch_norm_legit_no_training_clone_elu_6,"",@"SHT_CUDA_INFO"
	.sectionflags	@""
	.align	4


	//----- nvinfo : EIATTR_CUDA_API_VERSION
	.align		4
        /*0000*/ 	.byte	0x04, 0x37
        /*0002*/ 	.short	(.L_11 - .L_10)
.L_10:
        /*0004*/ 	.word	0x0000007c


	//----- nvinfo : EIATTR_KPARAM_INFO
	.align		4
.L_11:
        /*0008*/ 	.byte	0x04, 0x17
        /*000a*/ 	.short	(.L_13 - .L_12)
.L_12:
        /*000c*/ 	.word	0x00000000
        /*0010*/ 	.short	0x0006
        /*0012*/ 	.short	0x0030
        /*0014*/ 	.byte	0x00, 0xf0, 0x11, 0x00


	//----- nvinfo : EIATTR_KPARAM_INFO
	.align		4
.L_13:
        /*0018*/ 	.byte	0x04, 0x17
        /*001a*/ 	.short	(.L_15 - .L_14)
.L_14:
        /*001c*/ 	.word	0x00000000
        /*0020*/ 	.short	0x0005
        /*0022*/ 	.short	0x0028
        /*0024*/ 	.byte	0x00, 0xf4, 0x21, 0x00


	//----- nvinfo : EIATTR_KPARAM_INFO
	.align		4
.L_15:
        /*0028*/ 	.byte	0x04, 0x17
        /*002a*/ 	.short	(.L_17 - .L_16)
.L_16:
        /*002c*/ 	.word	0x00000000
        /*0030*/ 	.short	0x0004
        /*0032*/ 	.short	0x0020
        /*0034*/ 	.byte	0x00, 0xf4, 0x21, 0x00


	//----- nvinfo : EIATTR_KPARAM_INFO
	.align		4
.L_17:
        /*0038*/ 	.byte	0x04, 0x17
        /*003a*/ 	.short	(.L_19 - .L_18)
.L_18:
        /*003c*/ 	.word	0x00000000
        /*0040*/ 	.short	0x0003
        /*0042*/ 	.short	0x0018
        /*0044*/ 	.byte	0x00, 0xf4, 0x21, 0x00


	//----- nvinfo : EIATTR_KPARAM_INFO
	.align		4
.L_19:
        /*0048*/ 	.byte	0x04, 0x17
        /*004a*/ 	.short	(.L_21 - .L_20)
.L_20:
        /*004c*/ 	.word	0x00000000
        /*0050*/ 	.short	0x0002
        /*0052*/ 	.short	0x0010
        /*0054*/ 	.byte	0x00, 0xf4, 0x21, 0x00


	//----- nvinfo : EIATTR_KPARAM_INFO
	.align		4
.L_21:
        /*0058*/ 	.byte	0x04, 0x17
        /*005a*/ 	.short	(.L_23 - .L_22)
.L_22:
        /*005c*/ 	.word	0x00000000
        /*0060*/ 	.short	0x0001
        /*0062*/ 	.short	0x0008
        /*0064*/ 	.byte	0x00, 0xf4, 0x21, 0x00


	//----- nvinfo : EIATTR_KPARAM_INFO
	.align		4
.L_23:
        /*0068*/ 	.byte	0x04, 0x17
        /*006a*/ 	.short	(.L_25 - .L_24)
.L_24:
        /*006c*/ 	.word	0x00000000
        /*0070*/ 	.short	0x0000
        /*0072*/ 	.short	0x0000
        /*0074*/ 	.byte	0x00, 0xf4, 0x21, 0x00


	//----- nvinfo : EIATTR_SPARSE_MMA_MASK
	.align		4
.L_25:
        /*0078*/ 	.byte	0x03, 0x50
        /*007a*/ 	.short	0x0000


	//----- nvinfo : EIATTR_MAXREG_COUNT
	.align		4
        /*007c*/ 	.byte	0x03, 0x1b
        /*007e*/ 	.short	0x00ff


	//----- nvinfo : EIATTR_EXIT_INSTR_OFFSETS
	.align		4
        /*0080*/ 	.byte	0x04, 0x1c
        /*0082*/ 	.short	(.L_27 - .L_26)


	//   ....[0]....
.L_26:
        /*0084*/ 	.word	0x00001490


	//----- nvinfo : EIATTR_REQNTID
	.align		4
.L_27:
        /*0088*/ 	.byte	0x04, 0x10
        /*008a*/ 	.short	(.L_29 - .L_28)
.L_28:
        /*008c*/ 	.word	0x00000080
        /*0090*/ 	.word	0x00000001
        /*0094*/ 	.word	0x00000001


	//----- nvinfo : EIATTR_CBANK_PARAM_SIZE
	.align		4
.L_29:
        /*0098*/ 	.byte	0x03, 0x19
        /*009a*/ 	.short	0x0034


	//----- nvinfo : EIATTR_PARAM_CBANK
	.align		4
        /*009c*/ 	.byte	0x04, 0x0a
        /*009e*/ 	.short	(.L_31 - .L_30)
	.align		4
.L_30:
        /*00a0*/ 	.word	index@(.nv.constant0.triton_poi_fused__native_batch_norm_legit_no_training_clone_elu_6)
        /*00a4*/ 	.short	0x0210
        /*00a6*/ 	.short	0x0034


	//----- nvinfo : EIATTR_SW_WAR
	.align		4
.L_31:
        /*00a8*/ 	.byte	0x04, 0x36
        /*00aa*/ 	.short	(.L_33 - .L_32)
.L_32:
        /*00ac*/ 	.word	0x00000008
.L_33:


//--------------------- .nv.callgraph             --------------------------
	.section	.nv.callgraph,"",@"SHT_CUDA_CALLGRAPH"
	.align	4
	.sectionentsize	8
	.align		4
        /*0000*/ 	.word	0x00000000
	.align		4
        /*0004*/ 	.word	0xffffffff
	.align		4
        /*0008*/ 	.word	0x00000000
	.align		4
        /*000c*/ 	.word	0xfffffffe
	.align		4
        /*0010*/ 	.word	0x00000000
	.align		4
        /*0014*/ 	.word	0xfffffffd
	.align		4
        /*0018*/ 	.word	0x00000000
	.align		4
        /*001c*/ 	.word	0xfffffffc


//--------------------- .nv.constant4             --------------------------
	.section	.nv.constant4,"a",@progbits
	.align	8
	.align		8
.nv.constant4:
        /*0000*/ 	.dword	_$_str
	.align		8
        /*0008*/ 	.dword	_$_str_$_2


//--------------------- .text.triton_poi_fused__native_batch_norm_legit_no_training_clone_elu_6 --------------------------
	.section	.text.triton_poi_fused__native_batch_norm_legit_no_training_clone_elu_6,"ax",@progbits
	.align	128
        .global         triton_poi_fused__native_batch_norm_legit_no_training_clone_elu_6
        .type           triton_poi_fused__native_batch_norm_legit_no_training_clone_elu_6,@function
        .size           triton_poi_fused__native_batch_norm_legit_no_training_clone_elu_6,(.L_x_1 - triton_poi_fused__native_batch_norm_legit_no_training_clone_elu_6)
        .other          triton_poi_fused__native_batch_norm_legit_no_training_clone_elu_6,@"STO_CUDA_ENTRY STV_DEFAULT"
triton_poi_fused__native_batch_norm_legit_no_training_clone_elu_6:
.text.triton_poi_fused__native_batch_norm_legit_no_training_clone_elu_6:
[----:B------:R-:W-:Y:S01]  /*0000*/  LDC R1, c[0x0][0x28] ;  /* 0x00000a00ff017b82 */ /* 0x000fe20000000800 */
[----:B------:R-:W1:Y:S01]  /*0010*/  S2R R0, SR_TID.X ;  /* 0x0000000000007919 */ /* 0x000e620000002100 */
[----:B------:R-:W-:-:S06]  /*0020*/  ULDC.64 UR4, c[0x0][0x208] ;  /* 0x0000820000047ab9 */ /* 0x000fcc0000000a00 */
[----:B------:R-:W2:Y:S01]  /*0030*/  LDC.64 R10, c[0x0][0x220] ;  /* 0x00008800ff0a7b82 */ /* 0x000ea20000000a00 */
[----:B------:R-:W3:Y:S07]  /*0040*/  S2R R3, SR_CTAID.X ;  /* 0x0000000000037919 */ /* 0x000eee0000002500 */
[----:B------:R-:W4:Y:S01]  /*0050*/  LDC.64 R8, c[0x0][0x218] ;  /* 0x00008600ff087b82 */ /* 0x000f220000000a00 */
[----:B-1----:R-:W-:-:S04]  /*0060*/  SHF.L.U32 R0, R0, 0x2, RZ ;  /* 0x0000000200007819 */ /* 0x002fc800000006ff */
[----:B------:R-:W-:Y:S02]  /*0070*/  LOP3.LUT R0, R0, 0x1fc, RZ, 0xc0, !PT ;  /* 0x000001fc00007812 */ /* 0x000fe400078ec0ff */
[----:B---3--:R-:W-:Y:S02]  /*0080*/  SHF.R.S32.HI R5, RZ, 0x15, R3 ;  /* 0x00000015ff057819 */ /* 0x008fe40000011403 */
[----:B------:R-:W-:Y:S02]  /*0090*/  LEA R0, R3, R0, 0xa ;  /* 0x0000000003007211 */ /* 0x000fe400078e50ff */
[----:B------:R-:W-:Y:S01]  /*00a0*/  SGXT R5, R5, 0x1 ;  /* 0x000000010505781a */ /* 0x000fe20000000200 */
[----:B------:R-:W1:Y:S01]  /*00b0*/  LDC.64 R2, c[0x0][0x228] ;  /* 0x00008a00ff027b82 */ /* 0x000e620000000a00 */
[----:B------:R-:W-:-:S04]  /*00c0*/  IADD3 R4, R0, 0x200, RZ ;  /* 0x0000020000047810 */ /* 0x000fc80007ffe0ff */
[C---:B------:R-:W-:Y:S02]  /*00d0*/  LEA.HI R6, R5.reuse, R4, RZ, 0xe ;  /* 0x0000000405067211 */ /* 0x040fe400078f70ff */
[----:B------:R-:W-:Y:S02]  /*00e0*/  LEA.HI R5, R5, R0, RZ, 0xe ;  /* 0x0000000005057211 */ /* 0x000fe400078f70ff */
[----:B------:R-:W-:-:S04]  /*00f0*/  SHF.R.S32.HI R6, RZ, 0xe, R6 ;  /* 0x0000000eff067819 */ /* 0x000fc80000011406 */
[----:B------:R-:W-:-:S04]  /*0100*/  LEA.HI R7, R6, R6, RZ, 0x9 ;  /* 0x0000000606077211 */ /* 0x000fc800078f48ff */
[----:B------:R-:W-:-:S04]  /*0110*/  LOP3.LUT R7, R7, 0xfffffe00, RZ, 0xc0, !PT ;  /* 0xfffffe0007077812 */ /* 0x000fc800078ec0ff */
[----:B------:R-:W-:-:S05]  /*0120*/  IADD3 R15, R6, -R7, RZ ;  /* 0x80000007060f7210 */ /* 0x000fca0007ffe0ff */
[----:B-1----:R-:W-:Y:S01]  /*0130*/  IMAD.WIDE R12, R15, 0x4, R2 ;  /* 0x000000040f0c7825 */ /* 0x002fe200078e0202 */
[----:B------:R-:W-:-:S04]  /*0140*/  SHF.R.S32.HI R5, RZ, 0xe, R5 ;  /* 0x0000000eff057819 */ /* 0x000fc80000011405 */
[----:B------:R1:W3:Y:S01]  /*0150*/  LDG.E.EL R18, desc[UR4][R12.64] ;  /* 0x000000040c127981 */ /* 0x0002e2000c2e1900 */
[----:B------:R-:W-:-:S04]  /*0160*/  LEA.HI R6, R5, R5, RZ, 0x9 ;  /* 0x0000000505067211 */ /* 0x000fc800078f48ff */
[----:B------:R-:W-:-:S04]  /*0170*/  LOP3.LUT R6, R6, 0xfffffe00, RZ, 0xc0, !PT ;  /* 0xfffffe0006067812 */ /* 0x000fc800078ec0ff */
[----:B------:R-:W-:Y:S01]  /*0180*/  IADD3 R21, R5, -R6, RZ ;  /* 0x8000000605157210 */ /* 0x000fe20007ffe0ff */
[----:B-1----:R-:W1:Y:S04]  /*0190*/  LDC.64 R12, c[0x0][0x238] ;  /* 0x00008e00ff0c7b82 */ /* 0x002e680000000a00 */
[----:B------:R-:W-:Y:S01]  /*01a0*/  IMAD.WIDE R6, R21, 0x4, R2 ;  /* 0x0000000415067825 */ /* 0x000fe200078e0202 */
[----:B------:R-:W-:-:S04]  /*01b0*/  SHF.R.S32.HI R3, RZ, 0x1f, R4 ;  /* 0x0000001fff037819 */ /* 0x000fc80000011404 */
[----:B------:R5:W3:Y:S01]  /*01c0*/  LDG.E.EL R19, desc[UR4][R6.64] ;  /* 0x0000000406137981 */ /* 0x000ae2000c2e1900 */
[----:B------:R-:W-:Y:S01]  /*01d0*/  LEA.HI R5, R3, R4, RZ, 0x17 ;  /* 0x0000000403057211 */ /* 0x000fe200078fb8ff */
[----:B--2---:R-:W-:Y:S01]  /*01e0*/  IMAD.WIDE R16, R15, 0x4, R10 ;  /* 0x000000040f107825 */ /* 0x004fe200078e020a */
[----:B------:R-:W2:Y:S02]  /*01f0*/  LDC.64 R2, c[0x0][0x230] ;  /* 0x00008c00ff027b82 */ /* 0x000ea40000000a00 */
[C---:B------:R-:W-:Y:S02]  /*0200*/  SHF.L.U32 R14, R5.reuse, 0x1, RZ ;  /* 0x00000001050e7819 */ /* 0x040fe400000006ff */
[----:B------:R-:W-:Y:S01]  /*0210*/  LOP3.LUT R5, R5, 0xff800000, RZ, 0xc0, !PT ;  /* 0xff80000005057812 */ /* 0x000fe200078ec0ff */
[----:B------:R-:W3:Y:S01]  /*0220*/  LDG.E.EL R17, desc[UR4][R16.64] ;  /* 0x0000000410117981 */ /* 0x000ee2000c2e1900 */
[----:B------:R-:W-:Y:S02]  /*0230*/  LOP3.LUT R14, R14, 0xff000000, RZ, 0xc0, !PT ;  /* 0xff0000000e0e7812 */ /* 0x000fe400078ec0ff */
[----:B-----5:R-:W-:-:S02]  /*0240*/  SHF.R.S32.HI R7, RZ, 0x1f, R0 ;  /* 0x0000001fff077819 */ /* 0x020fc40000011400 */
[----:B------:R-:W-:-:S04]  /*0250*/  IADD3 R5, R14, R4, -R5 ;  /* 0x000000040e057210 */ /* 0x000fc80007ffe805 */
[----:B------:R-:W-:Y:S02]  /*0260*/  IADD3 R5, R5, 0x800000, RZ ;  /* 0x0080000005057810 */ /* 0x000fe40007ffe0ff */
[----:B------:R-:W-:-:S03]  /*0270*/  LEA.HI R20, R7, R0, RZ, 0x17 ;  /* 0x0000000007147211 */ /* 0x000fc600078fb8ff */
[----:B----4-:R-:W-:Y:S01]  /*0280*/  IMAD.WIDE R4, R5, 0x4, R8 ;  /* 0x0000000405047825 */ /* 0x010fe200078e0208 */
[C---:B------:R-:W-:Y:S02]  /*0290*/  SHF.L.U32 R22, R20.reuse, 0x1, RZ ;  /* 0x0000000114167819 */ /* 0x040fe400000006ff */
[----:B------:R-:W-:-:S03]  /*02a0*/  LOP3.LUT R23, R20, 0xff800000, RZ, 0xc0, !PT ;  /* 0xff80000014177812 */ /* 0x000fc600078ec0ff */
[----:B------:R-:W4:Y:S01]  /*02b0*/  LDG.E.128 R4, desc[UR4][R4.64] ;  /* 0x0000000404047981 */ /* 0x000f22000c1e1d00 */
[----:B--2---:R-:W-:Y:S01]  /*02c0*/  IMAD.WIDE R24, R15, 0x4, R2 ;  /* 0x000000040f187825 */ /* 0x004fe200078e0202 */
[----:B------:R-:W-:-:S03]  /*02d0*/  LOP3.LUT R22, R22, 0xff000000, RZ, 0xc0, !PT ;  /* 0xff00000016167812 */ /* 0x000fc600078ec0ff */
[----:B-1----:R-:W-:Y:S01]  /*02e0*/  IMAD.WIDE R26, R15, 0x4, R12 ;  /* 0x000000040f1a7825 */ /* 0x002fe200078e020c */
[----:B------:R-:W-:Y:S01]  /*02f0*/  IADD3 R22, R22, R0, -R23 ;  /* 0x0000000016167210 */ /* 0x000fe20007ffe817 */
[----:B------:R-:W2:Y:S04]  /*0300*/  LDG.E.EL R14, desc[UR4][R24.64] ;  /* 0x00000004180e7981 */ /* 0x000ea8000c2e1900 */
[----:B------:R-:W2:Y:S01]  /*0310*/  LDG.E.EL R15, desc[UR4][R26.64] ;  /* 0x000000041a0f7981 */ /* 0x000ea2000c2e1900 */
[----:B------:R-:W-:Y:S01]  /*0320*/  IADD3 R23, R22, 0x800000, RZ ;  /* 0x0080000016177810 */ /* 0x000fe20007ffe0ff */
[----:B------:R-:W-:-:S04]  /*0330*/  IMAD.WIDE R28, R21, 0x4, R10 ;  /* 0x00000004151c7825 */ /* 0x000fc800078e020a */
[----:B------:R-:W-:Y:S01]  /*0340*/  IMAD.WIDE R8, R23, 0x4, R8 ;  /* 0x0000000417087825 */ /* 0x000fe200078e0208 */
[----:B0-----:R-:W5:Y:S05]  /*0350*/  LDG.E.EL R16, desc[UR4][R28.64] ;  /* 0x000000041c107981 */ /* 0x001f6a000c2e1900 */
[----:B------:R-:W5:Y:S01]  /*0360*/  LDG.E.128 R8, desc[UR4][R8.64] ;  /* 0x0000000408087981 */ /* 0x000f62000c1e1d00 */
[----:B------:R-:W-:-:S04]  /*0370*/  IMAD.WIDE R22, R21, 0x4, R2 ;  /* 0x0000000415167825 */ /* 0x000fc800078e0202 */
[----:B------:R-:W-:Y:S01]  /*0380*/  IMAD.WIDE R12, R21, 0x4, R12 ;  /* 0x00000004150c7825 */ /* 0x000fe200078e020c */
[----:B------:R0:W5:Y:S04]  /*0390*/  LDG.E.EL R3, desc[UR4][R22.64] ;  /* 0x0000000416037981 */ /* 0x000168000c2e1900 */
[----:B------:R1:W5:Y:S01]  /*03a0*/  LDG.E.EL R2, desc[UR4][R12.64] ;  /* 0x000000040c027981 */ /* 0x000362000c2e1900 */
[----:B0-----:R-:W-:Y:S01]  /*03b0*/  HFMA2.MMA R22, -RZ, RZ, 1.625, 0 ;  /* 0x3e800000ff167435 */ /* 0x001fe200000001ff */
[----:B---3--:R-:W-:-:S04]  /*03c0*/  FADD R18, R18, 9.9999997473787516356e-05 ;  /* 0x38d1b71712127421 */ /* 0x008fc80000000000 */
[----:B------:R-:W0:Y:S02]  /*03d0*/  MUFU.SQRT R21, R18 ;  /* 0x0000001200157308 */ /* 0x000e240000002000 */
[----:B0-----:R-:W-:Y:S01]  /*03e0*/  FSETP.GT.AND P1, PT, R21, 8.50705917302346158658e+37, PT ;  /* 0x7e8000001500780b */ /* 0x001fe20003f24000 */
[----:B------:R-:W-:Y:S01]  /*03f0*/  FADD R19, R19, 9.9999997473787516356e-05 ;  /* 0x38d1b71713137421 */ /* 0x000fe20000000000 */
[----:B------:R-:W-:-:S04]  /*0400*/  FSETP.GEU.AND P2, PT, R21, 1.175494350822287508e-38, PT ;  /* 0x008000001500780b */ /* 0x000fc80003f4e000 */
[----:B------:R-:W0:Y:S07]  /*0410*/  MUFU.SQRT R20, R19 ;  /* 0x0000001300147308 */ /* 0x000e2e0000002000 */
[----:B------:R-:W-:-:S04]  /*0420*/  @P1 FMUL R21, R21, 0.25 ;  /* 0x3e80000015151820 */ /* 0x000fc80000400000 */
[----:B------:R-:W-:Y:S01]  /*0430*/  @!P2 FMUL R21, R21, 16777216 ;  /* 0x4b8000001515a820 */ /* 0x000fe20000400000 */
[----:B0-----:R-:W-:-:S05]  /*0440*/  FSETP.GT.AND P0, PT, R20, 8.50705917302346158658e+37, PT ;  /* 0x7e8000001400780b */ /* 0x001fca0003f04000 */
[----:B------:R-:W0:Y:S01]  /*0450*/  MUFU.RCP R21, R21 ;  /* 0x0000001500157308 */ /* 0x000e220000001000 */
[----:B-1----:R-:W-:Y:S02]  /*0460*/  FSEL R12, R22, 1, P1 ;  /* 0x3f800000160c7808 */ /* 0x002fe40000800000 */
[----:B------:R-:W-:-:S03]  /*0470*/  FSETP.GEU.AND P1, PT, R20, 1.175494350822287508e-38, PT ;  /* 0x008000001400780b */ /* 0x000fc60003f2e000 */
[----:B------:R-:W-:Y:S01]  /*0480*/  @!P2 FMUL R12, R12, 16777216 ;  /* 0x4b8000000c0ca820 */ /* 0x000fe20000400000 */
[----:B----4-:R-:W-:Y:S01]  /*0490*/  FADD R13, R4, -R17 ;  /* 0x80000011040d7221 */ /* 0x010fe20000000000 */
[----:B------:R-:W-:Y:S02]  /*04a0*/  @P0 FMUL R20, R20, 0.25 ;  /* 0x3e80000014140820 */ /* 0x000fe40000400000 */
[----:B0-----:R-:W-:-:S06]  /*04b0*/  FMUL R12, R21, R12 ;  /* 0x0000000c150c7220 */ /* 0x001fcc0000400000 */
[----:B------:R-:W-:Y:S01]  /*04c0*/  @!P1 FMUL R20, R20, 16777216 ;  /* 0x4b80000014149820 */ /* 0x000fe20000400000 */
[----:B------:R-:W-:-:S03]  /*04d0*/  FMUL R4, R13, R12 ;  /* 0x0000000c0d047220 */ /* 0x000fc60000400000 */
[----:B------:R-:W0:Y:S01]  /*04e0*/  MUFU.RCP R18, R20 ;  /* 0x0000001400127308 */ /* 0x000e220000001000 */
[----:B--2---:R-:W-:Y:S01]  /*04f0*/  FFMA R4, R14, R4, R15 ;  /* 0x000000040e047223 */ /* 0x004fe2000000000f */
[----:B------:R-:W-:-:S03]  /*0500*/  FSEL R13, R22, 1, P0 ;  /* 0x3f800000160d7808 */ /* 0x000fc60000000000 */
[C---:B------:R-:W-:Y:S01]  /*0510*/  FMUL R21, R4.reuse, 1.4426950216293334961 ;  /* 0x3fb8aa3b04157820 */ /* 0x040fe20000400000 */
[----:B------:R-:W-:Y:S01]  /*0520*/  FADD.FTZ R19, |R4|, -RZ ;  /* 0x800000ff04137221 */ /* 0x000fe20000010200 */
[----:B------:R-:W-:-:S04]  /*0530*/  @!P1 FMUL R13, R13, 16777216 ;  /* 0x4b8000000d0d9820 */ /* 0x000fc80000400000 */
[----:B------:R-:W1:Y:S01]  /*0540*/  FRND R21, R21 ;  /* 0x0000001500157307 */ /* 0x000e620000201000 */
[----:B------:R-:W-:Y:S01]  /*0550*/  FSETP.GEU.AND P0, PT, R19, 0.40999999642372131348, PT ;  /* 0x3ed1eb851300780b */ /* 0x000fe20003f0e000 */
[----:B0-----:R-:W-:Y:S01]  /*0560*/  FMUL R18, R18, R13 ;  /* 0x0000000d12127220 */ /* 0x001fe20000400000 */
[----:B-----5:R-:W-:Y:S01]  /*0570*/  FADD R19, R10, -R16 ;  /* 0x800000100a137221 */ /* 0x020fe20000000000 */
[--C-:B------:R-:W-:Y:S01]  /*0580*/  FADD R7, R7, -R17.reuse ;  /* 0x8000001107077221 */ /* 0x100fe20000000000 */
[--C-:B------:R-:W-:Y:S02]  /*0590*/  FADD R13, R5, -R17.reuse ;  /* 0x80000011050d7221 */ /* 0x100fe40000000000 */
[----:B------:R-:W-:Y:S01]  /*05a0*/  FMUL R10, R19, R18 ;  /* 0x00000012130a7220 */ /* 0x000fe20000400000 */
[----:B------:R-:W-:Y:S01]  /*05b0*/  FADD R5, R6, -R17 ;  /* 0x8000001106057221 */ /* 0x000fe20000000000 */
[-C--:B------:R-:W-:Y:S01]  /*05c0*/  FMUL R13, R13, R12.reuse ;  /* 0x0000000c0d0d7220 */ /* 0x080fe20000400000 */
[----:B------:R-:W-:Y:S01]  /*05d0*/  FMUL R20, R7, R12 ;  /* 0x0000000c07147220 */ /* 0x000fe20000400000 */
[----:B------:R-:W-:Y:S01]  /*05e0*/  FFMA R10, R3, R10, R2 ;  /* 0x0000000a030a7223 */ /* 0x000fe20000000002 */
[----:B------:R-:W-:Y:S01]  /*05f0*/  FMUL R6, R5, R12 ;  /* 0x0000000c05067220 */ /* 0x000fe20000400000 */
[C-C-:B------:R-:W-:Y:S01]  /*0600*/  FFMA R5, R14.reuse, R13, R15.reuse ;  /* 0x0000000d0e057223 */ /* 0x140fe2000000000f */
[--C-:B------:R-:W-:Y:S01]  /*0610*/  FFMA R7, R14, R20, R15.reuse ;  /* 0x000000140e077223 */ /* 0x100fe2000000000f */
[----:B-1----:R-:W-:Y:S01]  /*0620*/  FSEL R17, R21, RZ, P0 ;  /* 0x000000ff15117208 */ /* 0x002fe20000000000 */
[----:B------:R-:W-:Y:S01]  /*0630*/  FMUL R20, R10, 1.4426950216293334961 ;  /* 0x3fb8aa3b0a147820 */ /* 0x000fe20000400000 */
[----:B------:R-:W-:Y:S01]  /*0640*/  FADD.FTZ R19, |R5|, -RZ ;  /* 0x800000ff05137221 */ /* 0x000fe20000010200 */
[----:B------:R-:W-:Y:S01]  /*0650*/  FFMA R6, R14, R6, R15 ;  /* 0x000000060e067223 */ /* 0x000fe2000000000f */
[----:B------:R-:W-:Y:S01]  /*0660*/  FADD R9, R9, -R16 ;  /* 0x8000001009097221 */ /* 0x000fe20000000000 */
[----:B------:R-:W-:Y:S01]  /*0670*/  FFMA.FTZ R22, -R17, 0.693145751953125, R4 ;  /* 0x3f31720011167823 */ /* 0x000fe20000010104 */
[----:B------:R0:W1:Y:S01]  /*0680*/  FRND R15, R20 ;  /* 0x00000014000f7307 */ /* 0x0000620000201000 */
[----:B------:R-:W-:Y:S01]  /*0690*/  MOV R12, 0x3ab5ebe6 ;  /* 0x3ab5ebe6000c7802 */ /* 0x000fe20000000f00 */
[----:B------:R-:W-:Y:S01]  /*06a0*/  FMUL R9, R9, R18 ;  /* 0x0000001209097220 */ /* 0x000fe20000400000 */
[C---:B------:R-:W-:Y:S01]  /*06b0*/  FSETP.NEU.AND P3, PT, R17.reuse, 128, PT ;  /* 0x430000001100780b */ /* 0x040fe20003f6d000 */
[----:B------:R-:W-:Y:S01]  /*06c0*/  FFMA.FTZ R13, -R17, 1.428606765330187045e-06, R22 ;  /* 0x35bfbe8e110d7823 */ /* 0x000fe20000010116 */
[----:B------:R-:W-:Y:S01]  /*06d0*/  FSETP.GEU.AND P2, PT, R19, 0.40999999642372131348, PT ;  /* 0x3ed1eb851300780b */ /* 0x000fe20003f4e000 */
[----:B------:R-:W-:Y:S01]  /*06e0*/  FADD R19, R8, -R16 ;  /* 0x8000001008137221 */ /* 0x000fe20000000000 */
[----:B------:R-:W-:Y:S01]  /*06f0*/  FADD.FTZ R8, |R10|, -RZ ;  /* 0x800000ff0a087221 */ /* 0x000fe20000010200 */
[----:B------:R-:W-:Y:S01]  /*0700*/  FSEL R14, R17, 127, P3 ;  /* 0x42fe0000110e7808 */ /* 0x000fe20001800000 */
[----:B------:R-:W-:Y:S01]  /*0710*/  FFMA.FTZ R22, R13, R12, 0.0083824126049876213074 ;  /* 0x3c0956630d167423 */ /* 0x000fe2000001000c */
[----:B------:R-:W-:-:S02]  /*0720*/  FFMA R9, R3, R9, R2 ;  /* 0x0000000903097223 */ /* 0x000fc40000000002 */
[----:B------:R-:W-:Y:S01]  /*0730*/  FSETP.GEU.AND P0, PT, R8, 0.40999999642372131348, PT ;  /* 0x3ed1eb850800780b */ /* 0x000fe20003f0e000 */
[----:B------:R-:W-:Y:S01]  /*0740*/  FFMA.FTZ R22, R13, R22, 0.041667830199003219604 ;  /* 0x3d2aabe30d167423 */ /* 0x000fe20000010016 */
[----:B0-----:R-:W-:Y:S01]  /*0750*/  FMUL R20, R9, 1.4426950216293334961 ;  /* 0x3fb8aa3b09147820 */ /* 0x001fe20000400000 */
[----:B------:R-:W0:Y:S01]  /*0760*/  MUFU.EX2 R14, R14 ;  /* 0x0000000e000e7308 */ /* 0x000e220000000800 */
[----:B------:R-:W-:Y:S01]  /*0770*/  FMUL R19, R19, R18 ;  /* 0x0000001213137220 */ /* 0x000fe20000400000 */
[----:B-1----:R-:W-:Y:S01]  /*0780*/  FSEL R15, R15, RZ, P0 ;  /* 0x000000ff0f0f7208 */ /* 0x002fe20000000000 */
[----:B------:R-:W-:Y:S02]  /*0790*/  FFMA.FTZ R22, R13, R22, 0.16666397452354431152 ;  /* 0x3e2aa9f60d167423 */ /* 0x000fe40000010016 */
[----:B------:R-:W-:Y:S01]  /*07a0*/  FFMA R8, R3, R19, R2 ;  /* 0x0000001303087223 */ /* 0x000fe20000000002 */
[----:B------:R-:W-:Y:S02]  /*07b0*/  FADD.FTZ R19, |R7|, -RZ ;  /* 0x800000ff07137221 */ /* 0x000fe40000010200 */
[----:B------:R-:W1:Y:S01]  /*07c0*/  FRND R20, R20 ;  /* 0x0000001400147307 */ /* 0x000e620000201000 */
[----:B------:R-:W-:Y:S01]  /*07d0*/  FFMA.FTZ R22, R13, R22, 0.49999994039535522461 ;  /* 0x3efffffe0d167423 */ /* 0x000fe20000010016 */
[----:B------:R-:W-:Y:S01]  /*07e0*/  FFMA.FTZ R24, -R15, 0.693145751953125, R10 ;  /* 0x3f3172000f187823 */ /* 0x000fe2000001010a */
[----:B------:R-:W-:Y:S01]  /*07f0*/  FADD.FTZ R21, |R6|, -RZ ;  /* 0x800000ff06157221 */ /* 0x000fe20000010200 */
[----:B------:R-:W-:Y:S01]  /*0800*/  FSETP.GEU.AND P0, PT, R19, 0.40999999642372131348, PT ;  /* 0x3ed1eb851300780b */ /* 0x000fe20003f0e000 */
[----:B------:R-:W-:Y:S01]  /*0810*/  FMUL R22, R13, R22 ;  /* 0x000000160d167220 */ /* 0x000fe20000400000 */
[----:B------:R-:W-:Y:S01]  /*0820*/  FADD.FTZ R23, |R9|, -RZ ;  /* 0x800000ff09177221 */ /* 0x000fe20000010200 */
[----:B------:R-:W-:Y:S01]  /*0830*/  FFMA.FTZ R19, -R15, 1.428606765330187045e-06, R24 ;  /* 0x35bfbe8e0f137823 */ /* 0x000fe20000010118 */
[----:B------:R-:W-:Y:S01]  /*0840*/  FSETP.GEU.AND P1, PT, R21, 0.40999999642372131348, PT ;  /* 0x3ed1eb851500780b */ /* 0x000fe20003f2e000 */
[----:B------:R-:W-:Y:S01]  /*0850*/  FFMA.FTZ R13, R13, R22, R13 ;  /* 0x000000160d0d7223 */ /* 0x000fe2000001000d */
[C---:B0-----:R-:W-:Y:S01]  /*0860*/  FADD R21, R14.reuse, -1 ;  /* 0xbf8000000e157421 */ /* 0x041fe20000000000 */
[----:B------:R-:W-:Y:S01]  /*0870*/  FSETP.NEU.AND P4, PT, R15, 128, PT ;  /* 0x430000000f00780b */ /* 0x000fe20003f8d000 */
[----:B------:R-:W-:Y:S01]  /*0880*/  FFMA.FTZ R24, R19, R12, 0.0083824126049876213074 ;  /* 0x3c09566313187423 */ /* 0x000fe2000001000c */
[----:B------:R-:W-:Y:S01]  /*0890*/  FSETP.GEU.AND P6, PT, R23, 0.40999999642372131348, PT ;  /* 0x3ed1eb851700780b */ /* 0x000fe20003fce000 */
[----:B------:R-:W-:Y:S01]  /*08a0*/  FFMA.FTZ R21, R14, R13, R21 ;  /* 0x0000000d0e157223 */ /* 0x000fe20000010015 */
[----:B------:R-:W-:Y:S01]  /*08b0*/  FSEL R23, R15, 127, P4 ;  /* 0x42fe00000f177808 */ /* 0x000fe20002000000 */
[----:B------:R-:W-:Y:S01]  /*08c0*/  FFMA.FTZ R24, R19, R24, 0.041667830199003219604 ;  /* 0x3d2aabe313187423 */ /* 0x000fe20000010018 */
[----:B-1----:R-:W-:-:S02]  /*08d0*/  FSEL R20, R20, RZ, P6 ;  /* 0x000000ff14147208 */ /* 0x002fc40003000000 */
[----:B------:R-:W-:Y:S01]  /*08e0*/  FSEL R26, R17, 127, P3 ;  /* 0x42fe0000111a7808 */ /* 0x000fe20001800000 */
[----:B------:R-:W-:Y:S01]  /*08f0*/  FMUL R22, R8, 1.4426950216293334961 ;  /* 0x3fb8aa3b08167820 */ /* 0x000fe20000400000 */
[----:B------:R-:W0:Y:S01]  /*0900*/  MUFU.EX2 R17, R23 ;  /* 0x0000001700117308 */ /* 0x000e220000000800 */
[----:B------:R-:W-:Y:S01]  /*0910*/  FFMA.FTZ R24, R19, R24, 0.16666397452354431152 ;  /* 0x3e2aa9f613187423 */ /* 0x000fe20000010018 */
[----:B------:R-:W-:Y:S01]  /*0920*/  @!P3 FADD R21, R21, R21 ;  /* 0x000000151515b221 */ /* 0x000fe20000000000 */
[----:B------:R-:W-:Y:S01]  /*0930*/  FSETP.NEU.AND P5, PT, R4, RZ, PT ;  /* 0x000000ff0400720b */ /* 0x000fe20003fad000 */
[----:B------:R-:W-:Y:S01]  /*0940*/  FFMA.FTZ R25, -R20, 0.693145751953125, R9 ;  /* 0x3f31720014197823 */ /* 0x000fe20000010109 */
[----:B------:R-:W-:Y:S01]  /*0950*/  FSETP.GT.AND P6, PT, R26, 128, PT ;  /* 0x430000001a00780b */ /* 0x000fe20003fc4000 */
[----:B------:R-:W-:Y:S02]  /*0960*/  FADD R11, R11, -R16 ;  /* 0x800000100b0b7221 */ /* 0x000fe40000000000 */
[----:B------:R1:W-:Y:S01]  /*0970*/  FRND R14, R22 ;  /* 0x00000016000e7307 */ /* 0x0003e20000201000 */
[----:B------:R-:W-:Y:S01]  /*0980*/  FMUL R16, R5, 1.4426950216293334961 ;  /* 0x3fb8aa3b05107820 */ /* 0x000fe20000400000 */
[C---:B------:R-:W-:Y:S01]  /*0990*/  FSETP.NEU.AND P3, PT, R20.reuse, 128, PT ;  /* 0x430000001400780b */ /* 0x040fe20003f6d000 */
[----:B-1----:R-:W-:Y:S01]  /*09a0*/  FFMA.FTZ R22, R19, R24, 0.49999994039535522461 ;  /* 0x3efffffe13167423 */ /* 0x002fe20000010018 */
[----:B------:R-:W-:Y:S01]  /*09b0*/  FSEL R24, R21, +INF , !P6 ;  /* 0x7f80000015187808 */ /* 0x000fe20007000000 */
[----:B------:R-:W-:Y:S01]  /*09c0*/  FFMA.FTZ R21, -R20, 1.428606765330187045e-06, R25 ;  /* 0x35bfbe8e14157823 */ /* 0x000fe20000010119 */
[----:B------:R-:W-:Y:S01]  /*09d0*/  FSETP.GEU.AND P6, PT, R26, -25, PT ;  /* 0xc1c800001a00780b */ /* 0x000fe20003fce000 */
[----:B------:R-:W-:Y:S01]  /*09e0*/  FMUL R26, R19, R22 ;  /* 0x00000016131a7220 */ /* 0x000fe20000400000 */
[----:B------:R-:W1:Y:S01]  /*09f0*/  FRND R16, R16 ;  /* 0x0000001000107307 */ /* 0x000e620000201000 */
[----:B------:R-:W-:Y:S01]  /*0a00*/  FFMA.FTZ R28, R21, R12, 0.0083824126049876213074 ;  /* 0x3c095663151c7423 */ /* 0x000fe2000001000c */
[----:B------:R-:W-:Y:S01]  /*0a10*/  FADD R13, R4, R4 ;  /* 0x00000004040d7221 */ /* 0x000fe20000000000 */
[----:B------:R-:W-:Y:S01]  /*0a20*/  @P5 FSEL R13, R24, -1, P6 ;  /* 0xbf800000180d5808 */ /* 0x000fe20003000000 */
[----:B------:R-:W-:Y:S01]  /*0a30*/  FFMA.FTZ R26, R19, R26, R19 ;  /* 0x0000001a131a7223 */ /* 0x000fe20000010013 */
[----:B------:R-:W-:Y:S01]  /*0a40*/  FFMA.FTZ R28, R21, R28, 0.041667830199003219604 ;  /* 0x3d2aabe3151c7423 */ /* 0x000fe2000001001c */
[----:B------:R-:W-:Y:S01]  /*0a50*/  FSEL R22, R20, 127, P3 ;  /* 0x42fe000014167808 */ /* 0x000fe20001800000 */
[----:B0-----:R-:W-:-:S02]  /*0a60*/  FADD R24, R17, -1 ;  /* 0xbf80000011187421 */ /* 0x001fc40000000000 */
[----:B------:R-:W-:Y:S01]  /*0a70*/  FFMA.FTZ R28, R21, R28, 0.16666397452354431152 ;  /* 0x3e2aa9f6151c7423 */ /* 0x000fe2000001001c */
[----:B------:R-:W0:Y:S01]  /*0a80*/  MUFU.EX2 R19, R22 ;  /* 0x0000001600137308 */ /* 0x000e220000000800 */
[----:B------:R-:W-:Y:S01]  /*0a90*/  FFMA.FTZ R17, R17, R26, R24 ;  /* 0x0000001a11117223 */ /* 0x000fe20000010018 */
[----:B------:R-:W-:Y:S01]  /*0aa0*/  FADD.FTZ R15, |R8|, -RZ ;  /* 0x800000ff080f7221 */ /* 0x000fe20000010200 */
[----:B------:R-:W-:Y:S01]  /*0ab0*/  FFMA.FTZ R28, R21, R28, 0.49999994039535522461 ;  /* 0x3efffffe151c7423 */ /* 0x000fe2000001001c */
[----:B------:R-:W-:Y:S01]  /*0ac0*/  FSETP.NEU.AND P5, PT, R10, RZ, PT ;  /* 0x000000ff0a00720b */ /* 0x000fe20003fad000 */
[----:B------:R-:W-:Y:S01]  /*0ad0*/  @!P4 FADD R17, R17, R17 ;  /* 0x000000111111c221 */ /* 0x000fe20000000000 */
[----:B------:R-:W-:Y:S01]  /*0ae0*/  FSETP.GT.AND P6, PT, R23, 128, PT ;  /* 0x430000001700780b */ /* 0x000fe20003fc4000 */
[----:B------:R-:W-:Y:S01]  /*0af0*/  FMUL R28, R21, R28 ;  /* 0x0000001c151c7220 */ /* 0x000fe20000400000 */
[----:B------:R-:W-:Y:S02]  /*0b00*/  FSETP.GEU.AND P4, PT, R15, 0.40999999642372131348, PT ;  /* 0x3ed1eb850f00780b */ /* 0x000fe40003f8e000 */
[----:B-1----:R-:W-:Y:S01]  /*0b10*/  FSEL R16, R16, RZ, P2 ;  /* 0x000000ff10107208 */ /* 0x002fe20001000000 */
[----:B------:R-:W-:Y:S01]  /*0b20*/  FMUL R18, R11, R18 ;  /* 0x000000120b127220 */ /* 0x000fe20000400000 */
[----:B------:R-:W-:Y:S01]  /*0b30*/  FSEL R15, R17, +INF , !P6 ;  /* 0x7f800000110f7808 */ /* 0x000fe20007000000 */
[----:B------:R-:W-:Y:S01]  /*0b40*/  FFMA.FTZ R28, R21, R28, R21 ;  /* 0x0000001c151c7223 */ /* 0x000fe20000010015 */
[----:B------:R-:W-:Y:S01]  /*0b50*/  FSEL R17, R14, RZ, P4 ;  /* 0x000000ff0e117208 */ /* 0x000fe20002000000 */
[----:B------:R-:W-:Y:S01]  /*0b60*/  FFMA.FTZ R21, -R16, 0.693145751953125, R5 ;  /* 0x3f31720010157823 */ /* 0x000fe20000010105 */
[----:B------:R-:W-:Y:S01]  /*0b70*/  FSETP.GEU.AND P6, PT, R23, -25, PT ;  /* 0xc1c800001700780b */ /* 0x000fe20003fce000 */
[----:B------:R-:W-:Y:S01]  /*0b80*/  FFMA R14, R3, R18, R2 ;  /* 0x00000012030e7223 */ /* 0x000fe20000000002 */
[----:B0-----:R-:W-:Y:S01]  /*0b90*/  FADD R22, R19, -1 ;  /* 0xbf80000013167421 */ /* 0x001fe20000000000 */
[----:B------:R-:W-:Y:S01]  /*0ba0*/  FFMA.FTZ R2, -R17, 0.693145751953125, R8 ;  /* 0x3f31720011027823 */ /* 0x000fe20000010108 */
[----:B------:R-:W-:Y:S01]  /*0bb0*/  FADD R11, R10, R10 ;  /* 0x0000000a0a0b7221 */ /* 0x000fe20000000000 */
[C---:B------:R-:W-:Y:S01]  /*0bc0*/  FFMA.FTZ R21, -R16.reuse, 1.428606765330187045e-06, R21 ;  /* 0x35bfbe8e10157823 */ /* 0x040fe20000010115 */
[----:B------:R-:W-:Y:S01]  /*0bd0*/  @P5 FSEL R11, R15, -1, P6 ;  /* 0xbf8000000f0b5808 */ /* 0x000fe20003000000 */
[----:B------:R-:W-:Y:S01]  /*0be0*/  FFMA.FTZ R19, R19, R28, R22 ;  /* 0x0000001c13137223 */ /* 0x000fe20000010016 */
[C---:B------:R-:W-:Y:S01]  /*0bf0*/  FSETP.NEU.AND P2, PT, R17.reuse, 128, PT ;  /* 0x430000001100780b */ /* 0x040fe20003f4d000 */
[----:B------:R-:W-:Y:S01]  /*0c00*/  FFMA.FTZ R15, -R17, 1.428606765330187045e-06, R2 ;  /* 0x35bfbe8e110f7823 */ /* 0x000fe20000010102 */
[----:B------:R-:W-:Y:S01]  /*0c10*/  FSETP.NEU.AND P6, PT, R16, 128, PT ;  /* 0x430000001000780b */ /* 0x000fe20003fcd000 */
[-C--:B------:R-:W-:Y:S01]  /*0c20*/  FFMA.FTZ R18, R21, R12.reuse, 0.0083824126049876213074 ;  /* 0x3c09566315127423 */ /* 0x080fe2000001000c */
[----:B------:R-:W-:Y:S01]  /*0c30*/  FSEL R20, R20, 127, P3 ;  /* 0x42fe000014147808 */ /* 0x000fe20001800000 */
[----:B------:R-:W-:Y:S01]  /*0c40*/  FFMA.FTZ R22, R15, R12, 0.0083824126049876213074 ;  /* 0x3c0956630f167423 */ /* 0x000fe2000001000c */
[----:B------:R-:W-:Y:S01]  /*0c50*/  FSEL R3, R17, 127, P2 ;  /* 0x42fe000011037808 */ /* 0x000fe20001000000 */
[----:B------:R-:W-:Y:S01]  /*0c60*/  @!P3 FADD R19, R19, R19 ;  /* 0x000000131313b221 */ /* 0x000fe20000000000 */
[----:B------:R-:W-:Y:S01]  /*0c70*/  FSEL R2, R16, 127, P6 ;  /* 0x42fe000010027808 */ /* 0x000fe20003000000 */
[----:B------:R-:W-:Y:S01]  /*0c80*/  FFMA.FTZ R16, R21, R18, 0.041667830199003219604 ;  /* 0x3d2aabe315107423 */ /* 0x000fe20000010012 */
[----:B------:R-:W-:-:S02]  /*0c90*/  FSETP.GEU.AND P4, PT, R20, -25, PT ;  /* 0xc1c800001400780b */ /* 0x000fc40003f8e000 */
[----:B------:R-:W-:Y:S01]  /*0ca0*/  FSETP.GT.AND P3, PT, R20, 128, PT ;  /* 0x430000001400780b */ /* 0x000fe20003f64000 */
[----:B------:R-:W-:Y:S01]  /*0cb0*/  FMUL R20, R6, 1.4426950216293334961 ;  /* 0x3fb8aa3b06147820 */ /* 0x000fe20000400000 */
[----:B------:R-:W0:Y:S01]  /*0cc0*/  MUFU.EX2 R18, R2 ;  /* 0x0000000200127308 */ /* 0x000e220000000800 */
[----:B------:R-:W-:Y:S01]  /*0cd0*/  FSETP.NEU.AND P5, PT, R9, RZ, PT ;  /* 0x000000ff0900720b */ /* 0x000fe20003fad000 */
[----:B------:R-:W-:Y:S01]  /*0ce0*/  FFMA.FTZ R22, R15, R22, 0.041667830199003219604 ;  /* 0x3d2aabe30f167423 */ /* 0x000fe20000010016 */
[----:B------:R-:W-:Y:S01]  /*0cf0*/  FFMA.FTZ R16, R21, R16, 0.16666397452354431152 ;  /* 0x3e2aa9f615107423 */ /* 0x000fe20000010010 */
[----:B------:R-:W-:-:S04]  /*0d00*/  FSEL R23, R19, +INF , !P3 ;  /* 0x7f80000013177808 */ /* 0x000fc80005800000 */
[----:B------:R-:W1:Y:S01]  /*0d10*/  MUFU.EX2 R3, R3 ;  /* 0x0000000300037308 */ /* 0x000e620000000800 */
[----:B------:R-:W-:Y:S01]  /*0d20*/  FFMA.FTZ R24, R15, R22, 0.16666397452354431152 ;  /* 0x3e2aa9f60f187423 */ /* 0x000fe20000010016 */
[----:B------:R-:W-:Y:S01]  /*0d30*/  FMUL R19, R14, 1.4426950216293334961 ;  /* 0x3fb8aa3b0e137820 */ /* 0x000fe20000400000 */
[----:B------:R-:W-:-:S05]  /*0d40*/  FFMA.FTZ R22, R21, R16, 0.49999994039535522461 ;  /* 0x3efffffe15167423 */ /* 0x000fca0000010010 */
[----:B------:R-:W2:Y:S01]  /*0d50*/  FRND R20, R20 ;  /* 0x0000001400147307 */ /* 0x000ea20000201000 */
[----:B------:R-:W-:Y:S01]  /*0d60*/  FFMA.FTZ R24, R15, R24, 0.49999994039535522461 ;  /* 0x3efffffe0f187423 */ /* 0x000fe20000010018 */
[----:B------:R-:W-:Y:S01]  /*0d70*/  FMUL R22, R21, R22 ;  /* 0x0000001615167220 */ /* 0x000fe20000400000 */
[----:B------:R-:W-:Y:S01]  /*0d80*/  FADD R16, R9, R9 ;  /* 0x0000000909107221 */ /* 0x000fe20000000000 */
[----:B------:R-:W-:Y:S01]  /*0d90*/  @P5 FSEL R16, R23, -1, P4 ;  /* 0xbf80000017105808 */ /* 0x000fe20002000000 */
[----:B------:R-:W-:-:S03]  /*0da0*/  FMUL R24, R15, R24 ;  /* 0x000000180f187220 */ /* 0x000fc60000400000 */
[----:B------:R-:W3:Y:S01]  /*0db0*/  FRND R19, R19 ;  /* 0x0000001300137307 */ /* 0x000ee20000201000 */
[----:B------:R-:W-:Y:S01]  /*0dc0*/  FFMA.FTZ R21, R21, R22, R21 ;  /* 0x0000001615157223 */ /* 0x000fe20000010015 */
[----:B0-----:R-:W-:Y:S01]  /*0dd0*/  FADD R23, R18, -1 ;  /* 0xbf80000012177421 */ /* 0x001fe20000000000 */
[----:B------:R-:W-:Y:S01]  /*0de0*/  FFMA.FTZ R24, R15, R24, R15 ;  /* 0x000000180f187223 */ /* 0x000fe2000001000f */
[C---:B-1----:R-:W-:Y:S01]  /*0df0*/  FADD R22, R3.reuse, -1 ;  /* 0xbf80000003167421 */ /* 0x042fe20000000000 */
[----:B------:R-:W-:Y:S01]  /*0e00*/  FADD.FTZ R15, |R14|, -RZ ;  /* 0x800000ff0e0f7221 */ /* 0x000fe20000010200 */
[C---:B------:R-:W-:Y:S02]  /*0e10*/  FSETP.GEU.AND P4, PT, R2.reuse, -25, PT ;  /* 0xc1c800000200780b */ /* 0x040fe40003f8e000 */
[----:B------:R-:W-:Y:S01]  /*0e20*/  FSETP.GT.AND P5, PT, R2, 128, PT ;  /* 0x430000000200780b */ /* 0x000fe20003fa4000 */
[----:B------:R-:W-:Y:S01]  /*0e30*/  FFMA.FTZ R2, R18, R21, R23 ;  /* 0x0000001512027223 */ /* 0x000fe20000010017 */
[----:B--2---:R-:W-:Y:S01]  /*0e40*/  FSEL R21, R20, RZ, P1 ;  /* 0x000000ff14157208 */ /* 0x004fe20000800000 */
[----:B------:R-:W-:Y:S01]  /*0e50*/  FFMA.FTZ R3, R3, R24, R22 ;  /* 0x0000001803037223 */ /* 0x000fe20000010016 */
[----:B------:R-:W-:Y:S01]  /*0e60*/  FSETP.NEU.AND P1, PT, R8, RZ, PT ;  /* 0x000000ff0800720b */ /* 0x000fe20003f2d000 */
[----:B------:R-:W-:Y:S01]  /*0e70*/  FMUL R18, R7, 1.4426950216293334961 ;  /* 0x3fb8aa3b07127820 */ /* 0x000fe20000400000 */
[----:B------:R-:W-:-:S02]  /*0e80*/  FSEL R22, R17, 127, P2 ;  /* 0x42fe000011167808 */ /* 0x000fc40001000000 */
[----:B------:R-:W-:Y:S01]  /*0e90*/  FSETP.GEU.AND P3, PT, R15, 0.40999999642372131348, PT ;  /* 0x3ed1eb850f00780b */ /* 0x000fe20003f6e000 */
[----:B------:R-:W-:Y:S01]  /*0ea0*/  FFMA.FTZ R20, -R21, 0.693145751953125, R6 ;  /* 0x3f31720015147823 */ /* 0x000fe20000010106 */
[----:B------:R-:W-:Y:S01]  /*0eb0*/  @!P2 FADD R3, R3, R3 ;  /* 0x000000030303a221 */ /* 0x000fe20000000000 */
[C---:B------:R-:W-:Y:S02]  /*0ec0*/  FSETP.GT.AND P2, PT, R22.reuse, 128, PT ;  /* 0x430000001600780b */ /* 0x040fe40003f44000 */
[----:B---3--:R-:W-:Y:S01]  /*0ed0*/  FSEL R17, R19, RZ, P3 ;  /* 0x000000ff13117208 */ /* 0x008fe20001800000 */
[----:B------:R-:W0:Y:S01]  /*0ee0*/  FRND R18, R18 ;  /* 0x0000001200127307 */ /* 0x000e220000201000 */
[----:B------:R-:W-:Y:S01]  /*0ef0*/  FFMA.FTZ R19, -R21, 1.428606765330187045e-06, R20 ;  /* 0x35bfbe8e15137823 */ /* 0x000fe20000010114 */
[----:B------:R-:W-:Y:S02]  /*0f00*/  FSEL R3, R3, +INF , !P2 ;  /* 0x7f80000003037808 */ /* 0x000fe40005000000 */
[----:B------:R-:W-:Y:S01]  /*0f10*/  FSETP.GEU.AND P2, PT, R22, -25, PT ;  /* 0xc1c800001600780b */ /* 0x000fe20003f4e000 */
[----:B------:R-:W-:Y:S01]  /*0f20*/  FFMA.FTZ R22, -R17, 0.693145751953125, R14 ;  /* 0x3f31720011167823 */ /* 0x000fe2000001010e */
[----:B------:R-:W-:Y:S01]  /*0f30*/  FFMA.FTZ R20, R19, R12, 0.0083824126049876213074 ;  /* 0x3c09566313147423 */ /* 0x000fe2000001000c */
[----:B------:R-:W-:Y:S01]  /*0f40*/  FADD R15, R8, R8 ;  /* 0x00000008080f7221 */ /* 0x000fe20000000000 */
[----:B------:R-:W-:Y:S01]  /*0f50*/  @P1 FSEL R15, R3, -1, P2 ;  /* 0xbf800000030f1808 */ /* 0x000fe20001000000 */
[----:B------:R-:W-:Y:S01]  /*0f60*/  FFMA.FTZ R3, -R17, 1.428606765330187045e-06, R22 ;  /* 0x35bfbe8e11037823 */ /* 0x000fe20000010116 */
[----:B------:R-:W-:Y:S01]  /*0f70*/  FSETP.NEU.AND P3, PT, R21, 128, PT ;  /* 0x430000001500780b */ /* 0x000fe20003f6d000 */
[----:B------:R-:W-:Y:S01]  /*0f80*/  FFMA.FTZ R22, R19, R20, 0.041667830199003219604 ;  /* 0x3d2aabe313167423 */ /* 0x000fe20000010014 */
[----:B------:R-:W-:Y:S01]  /*0f90*/  FSETP.NEU.AND P1, PT, R17, 128, PT ;  /* 0x430000001100780b */ /* 0x000fe20003f2d000 */
[----:B------:R-:W-:Y:S01]  /*0fa0*/  FFMA.FTZ R26, R3, R12, 0.0083824126049876213074 ;  /* 0x3c095663031a7423 */ /* 0x000fe2000001000c */
[----:B------:R-:W-:Y:S01]  /*0fb0*/  FSEL R21, R21, 127, P3 ;  /* 0x42fe000015157808 */ /* 0x000fe20001800000 */
[----:B------:R-:W-:Y:S01]  /*0fc0*/  FFMA.FTZ R24, R19, R22, 0.16666397452354431152 ;  /* 0x3e2aa9f613187423 */ /* 0x000fe20000010016 */
[----:B------:R-:W-:Y:S01]  /*0fd0*/  FSEL R22, R17, 127, P1 ;  /* 0x42fe000011167808 */ /* 0x000fe20000800000 */
[----:B------:R-:W-:Y:S01]  /*0fe0*/  FFMA.FTZ R26, R3, R26, 0.041667830199003219604 ;  /* 0x3d2aabe3031a7423 */ /* 0x000fe2000001001a */
[----:B0-----:R-:W-:Y:S01]  /*0ff0*/  FSEL R18, R18, RZ, P0 ;  /* 0x000000ff12127208 */ /* 0x001fe20000000000 */
[----:B------:R-:W-:Y:S01]  /*1000*/  MUFU.EX2 R20, R21 ;  /* 0x0000001500147308 */ /* 0x000fe20000000800 */
[----:B------:R-:W-:-:S02]  /*1010*/  FSETP.GEU.AND P0, PT, R21, -25, PT ;  /* 0xc1c800001500780b */ /* 0x000fc40003f0e000 */
[----:B------:R-:W-:Y:S01]  /*1020*/  FSETP.GT.AND P2, PT, R21, 128, PT ;  /* 0x430000001500780b */ /* 0x000fe20003f44000 */
[----:B------:R-:W-:Y:S01]  /*1030*/  FFMA.FTZ R24, R19, R24, 0.49999994039535522461 ;  /* 0x3efffffe13187423 */ /* 0x000fe20000010018 */
[----:B------:R-:W-:-:S03]  /*1040*/  FFMA.FTZ R26, R3, R26, 0.16666397452354431152 ;  /* 0x3e2aa9f6031a7423 */ /* 0x000fc6000001001a */
[----:B------:R0:W1:Y:S01]  /*1050*/  MUFU.EX2 R21, R22 ;  /* 0x0000001600157308 */ /* 0x0000620000000800 */
[----:B------:R-:W-:Y:S01]  /*1060*/  FMUL R24, R19, R24 ;  /* 0x0000001813187220 */ /* 0x000fe20000400000 */
[----:B------:R-:W-:Y:S01]  /*1070*/  @!P6 FADD R2, R2, R2 ;  /* 0x000000020202e221 */ /* 0x000fe20000000000 */
[C---:B------:R-:W-:Y:S01]  /*1080*/  FFMA.FTZ R27, -R18.reuse, 0.693145751953125, R7 ;  /* 0x3f317200121b7823 */ /* 0x040fe20000010107 */
[----:B------:R-:W-:Y:S01]  /*1090*/  FFMA.FTZ R26, R3, R26, 0.49999994039535522461 ;  /* 0x3efffffe031a7423 */ /* 0x000fe2000001001a */
[----:B------:R-:W-:Y:S01]  /*10a0*/  FFMA.FTZ R23, R19, R24, R19 ;  /* 0x0000001813177223 */ /* 0x000fe20000010013 */
[----:B------:R-:W-:Y:S01]  /*10b0*/  FSETP.NEU.AND P6, PT, R5, RZ, PT ;  /* 0x000000ff0500720b */ /* 0x000fe20003fcd000 */
[----:B------:R-:W-:Y:S01]  /*10c0*/  FFMA.FTZ R19, -R18, 1.428606765330187045e-06, R27 ;  /* 0x35bfbe8e12137823 */ /* 0x000fe2000001011b */
[----:B------:R-:W-:Y:S01]  /*10d0*/  FMUL R26, R3, R26 ;  /* 0x0000001a031a7220 */ /* 0x000fe20000400000 */
[----:B0-----:R-:W-:Y:S02]  /*10e0*/  FSEL R22, R2, +INF , !P5 ;  /* 0x7f80000002167808 */ /* 0x001fe40006800000 */
[C---:B------:R-:W-:Y:S01]  /*10f0*/  FSETP.NEU.AND P5, PT, R18.reuse, 128, PT ;  /* 0x430000001200780b */ /* 0x040fe20003fad000 */
[----:B------:R-:W-:Y:S01]  /*1100*/  FFMA.FTZ R12, R19, R12, 0.0083824126049876213074 ;  /* 0x3c095663130c7423 */ /* 0x000fe2000001000c */
[----:B------:R-:W-:Y:S01]  /*1110*/  FFMA.FTZ R26, R3, R26, R3 ;  /* 0x0000001a031a7223 */ /* 0x000fe20000010003 */
[----:B-1----:R-:W-:Y:S01]  /*1120*/  FADD R2, R21, -1 ;  /* 0xbf80000015027421 */ /* 0x002fe20000000000 */
[----:B------:R-:W-:Y:S01]  /*1130*/  FSEL R18, R18, 127, P5 ;  /* 0x42fe000012127808 */ /* 0x000fe20002800000 */
[----:B------:R-:W-:-:S02]  /*1140*/  FFMA.FTZ R24, R19, R12, 0.041667830199003219604 ;  /* 0x3d2aabe313187423 */ /* 0x000fc4000001000c */
[----:B------:R-:W-:Y:S02]  /*1150*/  FFMA.FTZ R26, R21, R26, R2 ;  /* 0x0000001a151a7223 */ /* 0x000fe40000010002 */
[----:B------:R-:W0:Y:S01]  /*1160*/  MUFU.EX2 R21, R18 ;  /* 0x0000001200157308 */ /* 0x000e220000000800 */
[----:B------:R-:W-:Y:S01]  /*1170*/  FADD R25, R20, -1 ;  /* 0xbf80000014197421 */ /* 0x000fe20000000000 */
[----:B------:R-:W-:Y:S01]  /*1180*/  FFMA.FTZ R24, R19, R24, 0.16666397452354431152 ;  /* 0x3e2aa9f613187423 */ /* 0x000fe20000010018 */
[----:B------:R-:W-:Y:S01]  /*1190*/  FADD R12, R5, R5 ;  /* 0x00000005050c7221 */ /* 0x000fe20000000000 */
[----:B------:R-:W-:Y:S01]  /*11a0*/  @P6 FSEL R12, R22, -1, P4 ;  /* 0xbf800000160c6808 */ /* 0x000fe20002000000 */
[----:B------:R-:W-:Y:S01]  /*11b0*/  FFMA.FTZ R20, R20, R23, R25 ;  /* 0x0000001714147223 */ /* 0x000fe20000010019 */
[----:B------:R-:W-:Y:S01]  /*11c0*/  FSETP.NEU.AND P4, PT, R6, RZ, PT ;  /* 0x000000ff0600720b */ /* 0x000fe20003f8d000 */
[----:B------:R-:W1:Y:S01]  /*11d0*/  LDC.64 R2, c[0x0][0x210] ;  /* 0x00008400ff027b82 */ /* 0x000e620000000a00 */
[----:B------:R-:W-:Y:S01]  /*11e0*/  FFMA.FTZ R24, R19, R24, 0.49999994039535522461 ;  /* 0x3efffffe13187423 */ /* 0x000fe20000010018 */
[----:B------:R-:W-:Y:S01]  /*11f0*/  FSEL R17, R17, 127, P1 ;  /* 0x42fe000011117808 */ /* 0x000fe20000800000 */
[----:B------:R-:W-:Y:S01]  /*1200*/  @!P1 FADD R26, R26, R26 ;  /* 0x0000001a1a1a9221 */ /* 0x000fe20000000000 */
[----:B------:R-:W-:Y:S01]  /*1210*/  FSETP.NEU.AND P1, PT, R14, RZ, PT ;  /* 0x000000ff0e00720b */ /* 0x000fe20003f2d000 */
[----:B------:R-:W-:Y:S01]  /*1220*/  @!P3 FADD R20, R20, R20 ;  /* 0x000000141414b221 */ /* 0x000fe20000000000 */
[----:B------:R-:W-:Y:S01]  /*1230*/  FMUL R24, R19, R24 ;  /* 0x0000001813187220 */ /* 0x000fe20000400000 */
[----:B------:R-:W-:Y:S01]  /*1240*/  FSETP.GT.AND P6, PT, R17, 128, PT ;  /* 0x430000001100780b */ /* 0x000fe20003fc4000 */
[----:B0-----:R-:W-:-:S02]  /*1250*/  FADD R22, R21, -1 ;  /* 0xbf80000015167421 */ /* 0x001fc40000000000 */
[----:B------:R-:W-:Y:S01]  /*1260*/  FFMA.FTZ R24, R19, R24, R19 ;  /* 0x0000001813187223 */ /* 0x000fe20000010013 */
[----:B------:R-:W-:Y:S01]  /*1270*/  FSEL R20, R20, +INF , !P2 ;  /* 0x7f80000014147808 */ /* 0x000fe20005000000 */
[----:B------:R-:W-:Y:S01]  /*1280*/  FADD R19, R6, R6 ;  /* 0x0000000606137221 */ /* 0x000fe20000000000 */
[----:B------:R-:W-:Y:S01]  /*1290*/  FSEL R26, R26, +INF , !P6 ;  /* 0x7f8000001a1a7808 */ /* 0x000fe20007000000 */
[----:B------:R-:W-:Y:S01]  /*12a0*/  FFMA.FTZ R21, R21, R24, R22 ;  /* 0x0000001815157223 */ /* 0x000fe20000010016 */
[----:B------:R-:W-:Y:S02]  /*12b0*/  FSETP.GEU.AND P3, PT, R17, -25, PT ;  /* 0xc1c800001100780b */ /* 0x000fe40003f6e000 */
[----:B------:R-:W-:Y:S02]  /*12c0*/  @P4 FSEL R19, R20, -1, P0 ;  /* 0xbf80000014134808 */ /* 0x000fe40000000000 */
[----:B------:R-:W-:Y:S01]  /*12d0*/  FSETP.NEU.AND P0, PT, R7, RZ, PT ;  /* 0x000000ff0700720b */ /* 0x000fe20003f0d000 */
[----:B------:R-:W-:Y:S01]  /*12e0*/  FADD R17, R14, R14 ;  /* 0x0000000e0e117221 */ /* 0x000fe20000000000 */
[----:B------:R-:W-:Y:S01]  /*12f0*/  @P1 FSEL R17, R26, -1, P3 ;  /* 0xbf8000001a111808 */ /* 0x000fe20001800000 */
[----:B------:R-:W-:Y:S01]  /*1300*/  @!P5 FADD R21, R21, R21 ;  /* 0x000000151515d221 */ /* 0x000fe20000000000 */
[----:B------:R-:W-:-:S02]  /*1310*/  FSETP.GT.AND P2, PT, R18, 128, PT ;  /* 0x430000001200780b */ /* 0x000fc40003f44000 */
[----:B------:R-:W-:Y:S02]  /*1320*/  FSETP.GT.AND P1, PT, R4, RZ, PT ;  /* 0x000000ff0400720b */ /* 0x000fe40003f24000 */
[----:B------:R-:W-:Y:S02]  /*1330*/  FSETP.GEU.AND P6, PT, R18, -25, PT ;  /* 0xc1c800001200780b */ /* 0x000fe40003fce000 */
[----:B------:R-:W-:Y:S02]  /*1340*/  FSEL R4, R4, R13, P1 ;  /* 0x0000000d04047208 */ /* 0x000fe40000800000 */
[----:B------:R-:W-:Y:S02]  /*1350*/  FSEL R21, R21, +INF , !P2 ;  /* 0x7f80000015157808 */ /* 0x000fe40005000000 */
[----:B------:R-:W-:Y:S02]  /*1360*/  FSETP.GT.AND P3, PT, R5, RZ, PT ;  /* 0x000000ff0500720b */ /* 0x000fe40003f64000 */
[----:B------:R-:W-:-:S02]  /*1370*/  FSETP.GT.AND P1, PT, R6, RZ, PT ;  /* 0x000000ff0600720b */ /* 0x000fc40003f24000 */
[----:B------:R-:W-:Y:S01]  /*1380*/  FSETP.GT.AND P2, PT, R10, RZ, PT ;  /* 0x000000ff0a00720b */ /* 0x000fe20003f44000 */
[----:B-1----:R-:W-:Y:S01]  /*1390*/  IMAD.WIDE R2, R0, 0x4, R2 ;  /* 0x0000000400027825 */ /* 0x002fe200078e0202 */
[----:B------:R-:W-:-:S03]  /*13a0*/  FSEL R0, R21, -1, P6 ;  /* 0xbf80000015007808 */ /* 0x000fc60003000000 */
[----:B------:R-:W-:Y:S01]  /*13b0*/  @!P0 FADD R0, R7, R7 ;  /* 0x0000000707008221 */ /* 0x000fe20000000000 */
[----:B------:R-:W-:Y:S02]  /*13c0*/  FSEL R5, R5, R12, P3 ;  /* 0x0000000c05057208 */ /* 0x000fe40001800000 */
[----:B------:R-:W-:Y:S02]  /*13d0*/  FSEL R6, R6, R19, P1 ;  /* 0x0000001306067208 */ /* 0x000fe40000800000 */
[----:B------:R-:W-:Y:S02]  /*13e0*/  FSEL R10, R10, R11, P2 ;  /* 0x0000000b0a0a7208 */ /* 0x000fe40001000000 */
[----:B------:R-:W-:Y:S02]  /*13f0*/  FSETP.GT.AND P2, PT, R9, RZ, PT ;  /* 0x000000ff0900720b */ /* 0x000fe40003f44000 */
[----:B------:R-:W-:Y:S02]  /*1400*/  FSETP.GT.AND P3, PT, R8, RZ, PT ;  /* 0x000000ff0800720b */ /* 0x000fe40003f64000 */
[----:B------:R-:W-:-:S02]  /*1410*/  FSETP.GT.AND P1, PT, R14, RZ, PT ;  /* 0x000000ff0e00720b */ /* 0x000fc40003f24000 */
[----:B------:R-:W-:Y:S02]  /*1420*/  FSETP.GT.AND P0, PT, R7, RZ, PT ;  /* 0x000000ff0700720b */ /* 0x000fe40003f04000 */
[----:B------:R-:W-:Y:S02]  /*1430*/  FSEL R9, R9, R16, P2 ;  /* 0x0000001009097208 */ /* 0x000fe40001000000 */
[----:B------:R-:W-:Y:S02]  /*1440*/  FSEL R8, R8, R15, P3 ;  /* 0x0000000f08087208 */ /* 0x000fe40001800000 */
[----:B------:R-:W-:Y:S02]  /*1450*/  FSEL R11, R14, R17, P1 ;  /* 0x000000110e0b7208 */ /* 0x000fe40000800000 */
[----:B------:R-:W-:-:S03]  /*1460*/  FSEL R7, R7, R0, P0 ;  /* 0x0000000007077208 */ /* 0x000fc60000000000 */
[----:B------:R-:W-:Y:S04]  /*1470*/  STG.E.128 desc[UR4][R2.64], R8 ;  /* 0x0000000802007986 */ /* 0x000fe8000c101d04 */
[----:B------:R-:W-:Y:S01]  /*1480*/  STG.E.128 desc[UR4][R2.64+0x800], R4 ;  /* 0x0008000402007986 */ /* 0x000fe2000c101d04 */
[----:B------:R-:W-:Y:S05]  /*1490*/  EXIT ;  /* 0x000000000000794d */ /* 0x000fea0003800000 */
.L_x_0:
[----:B------:R-:W-:-:S00]  /*14a0*/  BRA `(.L_x_0) ;  /* 0xfffffffc00fc7947 */ /* 0x000fc0000383ffff */
[----:B------:R-:W-:-:S00]  /*14b0*/  NOP ;  /* 0x0000000000007918 */ /* 0x000fc00000000000 */
        /* <DEDUP_REMOVED lines=12> */
.L_x_1:


//--------------------- .nv.global.init           --------------------------
	.section	.nv.global.init,"aw",@progbits
.nv.global.init:
	.type		_$_str,@object
	.size		_$_str,(_$_str_$_2 - _$_str)
_$_str:
        /*0000*/ 	.byte	0x5f, 0x5f, 0x43, 0x55, 0x44, 0x41, 0x5f, 0x46, 0x54, 0x5a, 0x00
	.type		_$_str_$_2,@object
	.size		_$_str_$_2,(.L_1 - _$_str_$_2)
_$_str_$_2:
        /*000b*/ 	.byte	0x5f, 0x5f, 0x43, 0x55, 0x44, 0x41, 0x5f, 0x50, 0x52, 0x45, 0x43, 0x5f, 0x53, 0x51, 0x52, 0x54
        /*001b*/ 	.byte	0x00
.L_1:


//--------------------- .nv.constant0.triton_poi_fused__native_batch_norm_legit_no_training_clone_elu_6 --------------------------
	.section	.nv.constant0.triton_poi_fused__native_batch_norm_legit_no_training_clone_elu_6,"a",@progbits
	.sectionflags	@""
	.align	4
.nv.constant0.triton_poi_fused__native_batch_norm_legit_no_training_clone_elu_6:
	.zero		580
